//
// Generated by NVIDIA NVVM Compiler
//
// Compiler Build ID: CL-36424714
// Cuda compilation tools, release 13.0, V13.0.88
// Based on NVVM 20.0.0
//

.version 9.0
.target sm_100
.address_size 64

	// .globl	_Z14convolution_2dPiS_iiS_i

.visible .entry _Z14convolution_2dPiS_iiS_i(
	.param .u64 .ptr .align 1 _Z14convolution_2dPiS_iiS_i_param_0,
	.param .u64 .ptr .align 1 _Z14convolution_2dPiS_iiS_i_param_1,
	.param .u32 _Z14convolution_2dPiS_iiS_i_param_2,
	.param .u32 _Z14convolution_2dPiS_iiS_i_param_3,
	.param .u64 .ptr .align 1 _Z14convolution_2dPiS_iiS_i_param_4,
	.param .u32 _Z14convolution_2dPiS_iiS_i_param_5
)
{
	.reg .pred 	%p<94>;
	.reg .b32 	%r<182>;
	.reg .b64 	%rd<25>;

	ld.param.u64 	%rd10, [_Z14convolution_2dPiS_iiS_i_param_0];
	ld.param.u64 	%rd9, [_Z14convolution_2dPiS_iiS_i_param_1];
	ld.param.u32 	%r76, [_Z14convolution_2dPiS_iiS_i_param_2];
	ld.param.u32 	%r77, [_Z14convolution_2dPiS_iiS_i_param_3];
	ld.param.u64 	%rd11, [_Z14convolution_2dPiS_iiS_i_param_4];
	ld.param.u32 	%r78, [_Z14convolution_2dPiS_iiS_i_param_5];
	cvta.to.global.u64 	%rd1, %rd11;
	cvta.to.global.u64 	%rd2, %rd10;
	mov.u32 	%r79, %ctaid.x;
	mov.u32 	%r80, %ntid.x;
	mov.u32 	%r81, %tid.x;
	mad.lo.s32 	%r1, %r79, %r80, %r81;
	mov.u32 	%r82, %ctaid.y;
	mov.u32 	%r83, %ntid.y;
	mov.u32 	%r84, %tid.y;
	mad.lo.s32 	%r2, %r82, %r83, %r84;
	shr.u32 	%r85, %r78, 31;
	add.s32 	%r86, %r78, %r85;
	shr.s32 	%r3, %r86, 1;
	setp.ge.s32 	%p2, %r2, %r76;
	setp.ge.s32 	%p3, %r1, %r77;
	or.pred  	%p4, %p2, %p3;
	@%p4 bra 	$L__BB0_46;
	neg.s32 	%r4, %r3;
	setp.lt.s32 	%p5, %r78, -1;
	mov.b32 	%r180, 0;
	@%p5 bra 	$L__BB0_45;
	abs.s32 	%r5, %r3;
	add.s32 	%r6, %r3, %r5;
	add.s32 	%r89, %r6, 1;
	and.b32  	%r7, %r89, 7;
	mov.b32 	%r180, 0;
	mov.u32 	%r149, %r4;
$L__BB0_3:
	mov.u32 	%r8, %r149;
	setp.lt.u32 	%p6, %r6, 7;
	add.s32 	%r91, %r8, %r2;
	setp.gt.s32 	%p7, %r91, -1;
	setp.lt.s32 	%p8, %r91, %r76;
	and.pred  	%p1, %p7, %p8;
	mul.lo.s32 	%r11, %r91, %r77;
	add.s32 	%r92, %r8, %r3;
	mul.lo.s32 	%r151, %r92, %r78;
	add.s32 	%r13, %r151, %r3;
	mov.u32 	%r173, %r4;
	@%p6 bra 	$L__BB0_23;
	add.s32 	%r93, %r6, 1;
	and.b32  	%r94, %r93, -8;
	neg.s32 	%r154, %r94;
	sub.s32 	%r155, 3, %r3;
	sub.s32 	%r153, %r1, %r3;
	add.s32 	%r152, %r153, %r11;
$L__BB0_5:
	.pragma "nounroll";
	setp.gt.s32 	%p9, %r153, -1;
	setp.lt.s32 	%p10, %r153, %r77;
	and.pred  	%p11, %p9, %p10;
	and.pred  	%p12, %p1, %p11;
	mul.wide.s32 	%rd12, %r152, 4;
	add.s64 	%rd3, %rd2, %rd12;
	mul.wide.s32 	%rd13, %r151, 4;
	add.s64 	%rd4, %rd1, %rd13;
	not.pred 	%p13, %p12;
	@%p13 bra 	$L__BB0_7;
	ld.global.u32 	%r95, [%rd3];
	ld.global.u32 	%r96, [%rd4];
	mad.lo.s32 	%r180, %r96, %r95, %r180;
$L__BB0_7:
	add.s32 	%r97, %r153, 1;
	setp.gt.s32 	%p14, %r97, -1;
	setp.lt.s32 	%p15, %r97, %r77;
	and.pred  	%p16, %p14, %p15;
	and.pred  	%p17, %p1, %p16;
	not.pred 	%p18, %p17;
	@%p18 bra 	$L__BB0_9;
	ld.global.u32 	%r98, [%rd3+4];
	ld.global.u32 	%r99, [%rd4+4];
	mad.lo.s32 	%r180, %r99, %r98, %r180;
$L__BB0_9:
	add.s32 	%r100, %r153, 2;
	setp.gt.s32 	%p19, %r100, -1;
	setp.lt.s32 	%p20, %r100, %r77;
	and.pred  	%p21, %p19, %p20;
	and.pred  	%p22, %p1, %p21;
	not.pred 	%p23, %p22;
	@%p23 bra 	$L__BB0_11;
	ld.global.u32 	%r101, [%rd3+8];
	ld.global.u32 	%r102, [%rd4+8];
	mad.lo.s32 	%r180, %r102, %r101, %r180;
$L__BB0_11:
	add.s32 	%r103, %r153, 3;
	setp.gt.s32 	%p24, %r103, -1;
	setp.lt.s32 	%p25, %r103, %r77;
	and.pred  	%p26, %p24, %p25;
	and.pred  	%p27, %p1, %p26;
	not.pred 	%p28, %p27;
	@%p28 bra 	$L__BB0_13;
	ld.global.u32 	%r104, [%rd3+12];
	ld.global.u32 	%r105, [%rd4+12];
	mad.lo.s32 	%r180, %r105, %r104, %r180;
$L__BB0_13:
	add.s32 	%r106, %r153, 4;
	setp.gt.s32 	%p29, %r106, -1;
	setp.lt.s32 	%p30, %r106, %r77;
	and.pred  	%p31, %p29, %p30;
	and.pred  	%p32, %p1, %p31;
	not.pred 	%p33, %p32;
	@%p33 bra 	$L__BB0_15;
	ld.global.u32 	%r107, [%rd3+16];
	ld.global.u32 	%r108, [%rd4+16];
	mad.lo.s32 	%r180, %r108, %r107, %r180;
$L__BB0_15:
	add.s32 	%r109, %r153, 5;
	setp.gt.s32 	%p34, %r109, -1;
	setp.lt.s32 	%p35, %r109, %r77;
	and.pred  	%p36, %p34, %p35;
	and.pred  	%p37, %p1, %p36;
	not.pred 	%p38, %p37;
	@%p38 bra 	$L__BB0_17;
	ld.global.u32 	%r110, [%rd3+20];
	ld.global.u32 	%r111, [%rd4+20];
	mad.lo.s32 	%r180, %r111, %r110, %r180;
$L__BB0_17:
	add.s32 	%r112, %r153, 6;
	setp.gt.s32 	%p39, %r112, -1;
	setp.lt.s32 	%p40, %r112, %r77;
	and.pred  	%p41, %p39, %p40;
	and.pred  	%p42, %p1, %p41;
	not.pred 	%p43, %p42;
	@%p43 bra 	$L__BB0_19;
	ld.global.u32 	%r113, [%rd3+24];
	ld.global.u32 	%r114, [%rd4+24];
	mad.lo.s32 	%r180, %r114, %r113, %r180;
$L__BB0_19:
	add.s32 	%r115, %r153, 7;
	setp.gt.s32 	%p44, %r115, -1;
	setp.lt.s32 	%p45, %r115, %r77;
	and.pred  	%p46, %p44, %p45;
	and.pred  	%p47, %p1, %p46;
	not.pred 	%p48, %p47;
	@%p48 bra 	$L__BB0_21;
	ld.global.u32 	%r116, [%rd3+28];
	ld.global.u32 	%r117, [%rd4+28];
	mad.lo.s32 	%r180, %r117, %r116, %r180;
$L__BB0_21:
	add.s32 	%r155, %r155, 8;
	add.s32 	%r154, %r154, 8;
	add.s32 	%r153, %r153, 8;
	add.s32 	%r152, %r152, 8;
	add.s32 	%r151, %r151, 8;
	setp.ne.s32 	%p49, %r154, 0;
	@%p49 bra 	$L__BB0_5;
	add.s32 	%r173, %r155, -3;
$L__BB0_23:
	setp.eq.s32 	%p50, %r7, 0;
	@%p50 bra 	$L__BB0_44;
	add.s32 	%r119, %r7, -1;
	setp.lt.u32 	%p51, %r119, 3;
	@%p51 bra 	$L__BB0_34;
	add.s32 	%r49, %r173, %r1;
	setp.gt.s32 	%p52, %r49, -1;
	setp.lt.s32 	%p53, %r49, %r77;
	and.pred  	%p54, %p52, %p53;
	and.pred  	%p56, %p1, %p54;
	add.s32 	%r120, %r49, %r11;
	mul.wide.s32 	%rd14, %r120, 4;
	add.s64 	%rd5, %rd2, %rd14;
	add.s32 	%r121, %r13, %r173;
	mul.wide.s32 	%rd15, %r121, 4;
	add.s64 	%rd6, %rd1, %rd15;
	not.pred 	%p57, %p56;
	@%p57 bra 	$L__BB0_27;
	ld.global.u32 	%r122, [%rd5];
	ld.global.u32 	%r123, [%rd6];
	mad.lo.s32 	%r180, %r123, %r122, %r180;
$L__BB0_27:
	add.s32 	%r124, %r49, 1;
	setp.gt.s32 	%p58, %r124, -1;
	setp.lt.s32 	%p59, %r124, %r77;
	and.pred  	%p60, %p58, %p59;
	and.pred  	%p61, %p1, %p60;
	not.pred 	%p62, %p61;
	@%p62 bra 	$L__BB0_29;
	ld.global.u32 	%r125, [%rd5+4];
	ld.global.u32 	%r126, [%rd6+4];
	mad.lo.s32 	%r180, %r126, %r125, %r180;
$L__BB0_29:
	add.s32 	%r127, %r49, 2;
	setp.gt.s32 	%p63, %r127, -1;
	setp.lt.s32 	%p64, %r127, %r77;
	and.pred  	%p65, %p63, %p64;
	and.pred  	%p66, %p1, %p65;
	not.pred 	%p67, %p66;
	@%p67 bra 	$L__BB0_31;
	ld.global.u32 	%r128, [%rd5+8];
	ld.global.u32 	%r129, [%rd6+8];
	mad.lo.s32 	%r180, %r129, %r128, %r180;
$L__BB0_31:
	add.s32 	%r130, %r49, 3;
	setp.gt.s32 	%p68, %r130, -1;
	setp.lt.s32 	%p69, %r130, %r77;
	and.pred  	%p70, %p68, %p69;
	and.pred  	%p71, %p1, %p70;
	not.pred 	%p72, %p71;
	@%p72 bra 	$L__BB0_33;
	ld.global.u32 	%r131, [%rd5+12];
	ld.global.u32 	%r132, [%rd6+12];
	mad.lo.s32 	%r180, %r132, %r131, %r180;
$L__BB0_33:
	add.s32 	%r173, %r173, 4;
$L__BB0_34:
	add.s32 	%r135, %r6, 1;
	and.b32  	%r134, %r135, 3;
	setp.eq.s32 	%p73, %r134, 0;
	@%p73 bra 	$L__BB0_44;
	setp.eq.s32 	%p74, %r134, 1;
	@%p74 bra 	$L__BB0_41;
	add.s32 	%r62, %r173, %r1;
	setp.gt.s32 	%p75, %r62, -1;
	setp.lt.s32 	%p76, %r62, %r77;
	and.pred  	%p77, %p75, %p76;
	and.pred  	%p79, %p1, %p77;
	add.s32 	%r136, %r62, %r11;
	mul.wide.s32 	%rd16, %r136, 4;
	add.s64 	%rd7, %rd2, %rd16;
	add.s32 	%r137, %r13, %r173;
	mul.wide.s32 	%rd17, %r137, 4;
	add.s64 	%rd8, %rd1, %rd17;
	not.pred 	%p80, %p79;
	@%p80 bra 	$L__BB0_38;
	ld.global.u32 	%r138, [%rd7];
	ld.global.u32 	%r139, [%rd8];
	mad.lo.s32 	%r180, %r139, %r138, %r180;
$L__BB0_38:
	add.s32 	%r140, %r62, 1;
	setp.gt.s32 	%p81, %r140, -1;
	setp.lt.s32 	%p82, %r140, %r77;
	and.pred  	%p83, %p81, %p82;
	and.pred  	%p84, %p1, %p83;
	not.pred 	%p85, %p84;
	@%p85 bra 	$L__BB0_40;
	ld.global.u32 	%r141, [%rd7+4];
	ld.global.u32 	%r142, [%rd8+4];
	mad.lo.s32 	%r180, %r142, %r141, %r180;
$L__BB0_40:
	add.s32 	%r173, %r173, 2;
$L__BB0_41:
	and.b32  	%r143, %r6, 1;
	setp.eq.b32 	%p86, %r143, 1;
	@%p86 bra 	$L__BB0_44;
	add.s32 	%r71, %r173, %r1;
	setp.gt.s32 	%p87, %r71, -1;
	setp.lt.s32 	%p88, %r71, %r77;
	and.pred  	%p89, %p87, %p88;
	and.pred  	%p91, %p1, %p89;
	not.pred 	%p92, %p91;
	@%p92 bra 	$L__BB0_44;
	add.s32 	%r144, %r71, %r11;
	mul.wide.s32 	%rd18, %r144, 4;
	add.s64 	%rd19, %rd2, %rd18;
	ld.global.u32 	%r145, [%rd19];
	add.s32 	%r146, %r13, %r173;
	mul.wide.s32 	%rd20, %r146, 4;
	add.s64 	%rd21, %rd1, %rd20;
	ld.global.u32 	%r147, [%rd21];
	mad.lo.s32 	%r180, %r147, %r145, %r180;
$L__BB0_44:
	add.s32 	%r149, %r8, 1;
	setp.ne.s32 	%p93, %r8, %r5;
	@%p93 bra 	$L__BB0_3;
$L__BB0_45:
	mad.lo.s32 	%r148, %r77, %r2, %r1;
	cvta.to.global.u64 	%rd22, %rd9;
	mul.wide.s32 	%rd23, %r148, 4;
	add.s64 	%rd24, %rd22, %rd23;
	st.global.u32 	[%rd24], %r180;
$L__BB0_46:
	ret;

}


// ===== COMPILED SASS (sm_100) =====

	.target	sm_100

	.elftype	@"ET_EXEC"


//--------------------- .note.nv.tkinfo           --------------------------
	.section	.note.nv.tkinfo,"",@"SHT_NOTE"
	.sectionflags	@"SHF_NOTE_NV_TKINFO"
	.tkinfo
        /*0018*/ 	.word	0x00000002
        /*0030*/ 	.string	""
        /*0030*/ 	.string	"ptxas"
        /*0030*/ 	.string	"Cuda compilation tools, release 13.0, V13.0.88"
        /*0030*/ 	.string	"Build cuda_13.0.r13.0/compiler.36424714_0"
        /*0030*/ 	.string	"-arch sm_100 -m 64 "



//--------------------- .note.nv.cuinfo           --------------------------
	.section	.note.nv.cuinfo,"",@"SHT_NOTE"
	.sectionflags	@"SHF_NOTE_NV_CUINFO"
        /*0018*/ 	.short	0x0002
        /*001a*/ 	.short	0x0064
        /*001c*/ 	.short	0x0082
	.zero		2


//--------------------- .nv.info                  --------------------------
	.section	.nv.info,"",@"SHT_CUDA_INFO"
	.align	4


	//----- nvinfo : EIATTR_REGCOUNT
	.align		4
        /*0000*/ 	.byte	0x04, 0x2f
        /*0002*/ 	.short	(.L_1 - .L_0)
	.align		4
.L_0:
        /*0004*/ 	.word	index@(_Z14convolution_2dPiS_iiS_i)
        /*0008*/ 	.word	0x0000001e


	//----- nvinfo : EIATTR_FRAME_SIZE
	.align		4
.L_1:
        /*000c*/ 	.byte	0x04, 0x11
        /*000e*/ 	.short	(.L_3 - .L_2)
	.align		4
.L_2:
        /*0010*/ 	.word	index@(_Z14convolution_2dPiS_iiS_i)
        /*0014*/ 	.word	0x00000000


	//----- nvinfo : EIATTR_MIN_STACK_SIZE
	.align		4
.L_3:
        /*0018*/ 	.byte	0x04, 0x12
        /*001a*/ 	.short	(.L_5 - .L_4)
	.align		4
.L_4:
        /*001c*/ 	.word	index@(_Z14convolution_2dPiS_iiS_i)
        /*0020*/ 	.word	0x00000000
.L_5:


//--------------------- .nv.compat                --------------------------
	.section	.nv.compat,"",@"SHT_CUDA_COMPAT_INFO"
	.align	4
        /*0000*/ 	.byte	0x02, 0x09, 0x00, 0x00, 0x02, 0x02, 0x01, 0x00, 0x02, 0x05, 0x05, 0x00, 0x03, 0x07, 0x01, 0x01
        /*0010*/ 	.byte	0x02, 0x03, 0x00, 0x00, 0x02, 0x06, 0x01, 0x00, 0x04, 0x0b, 0x08, 0x00, 0x09, 0x00, 0x00, 0x00
        /*0020*/ 	.byte	0x00, 0x00, 0x00, 0x00


//--------------------- .nv.info._Z14convolution_2dPiS_iiS_i --------------------------
	.section	.nv.info._Z14convolution_2dPiS_iiS_i,"",@"SHT_CUDA_INFO"
	.sectionflags	@""
	.align	4


	//----- nvinfo : EIATTR_CUDA_API_VERSION
	.align		4
        /*0000*/ 	.byte	0x04, 0x37
        /*0002*/ 	.short	(.L_7 - .L_6)
.L_6:
        /*0004*/ 	.word	0x00000082


	//----- nvinfo : EIATTR_KPARAM_INFO
	.align		4
.L_7:
        /*0008*/ 	.byte	0x04, 0x17
        /*000a*/ 	.short	(.L_9 - .L_8)
.L_8:
        /*000c*/ 	.word	0x00000000
        /*0010*/ 	.short	0x0005
        /*0012*/ 	.short	0x0020
        /*0014*/ 	.byte	0x00, 0xf0, 0x11, 0x00


	//----- nvinfo : EIATTR_KPARAM_INFO
	.align		4
.L_9:
        /*0018*/ 	.byte	0x04, 0x17
        /*001a*/ 	.short	(.L_11 - .L_10)
.L_10:
        /*001c*/ 	.word	0x00000000
        /*0020*/ 	.short	0x0004
        /*0022*/ 	.short	0x0018
        /*0024*/ 	.byte	0x00, 0xf5, 0x21, 0x00


	//----- nvinfo : EIATTR_KPARAM_INFO
	.align		4
.L_11:
        /*0028*/ 	.byte	0x04, 0x17
        /*002a*/ 	.short	(.L_13 - .L_12)
.L_12:
        /*002c*/ 	.word	0x00000000
        /*0030*/ 	.short	0x0003
        /*0032*/ 	.short	0x0014
        /*0034*/ 	.byte	0x00, 0xf0, 0x11, 0x00


	//----- nvinfo : EIATTR_KPARAM_INFO
	.align		4
.L_13:
        /*0038*/ 	.byte	0x04, 0x17
        /*003a*/ 	.short	(.L_15 - .L_14)
.L_14:
        /*003c*/ 	.word	0x00000000
        /*0040*/ 	.short	0x0002
        /*0042*/ 	.short	0x0010
        /*0044*/ 	.byte	0x00, 0xf0, 0x11, 0x00


	//----- nvinfo : EIATTR_KPARAM_INFO
	.align		4
.L_15:
        /*0048*/ 	.byte	0x04, 0x17
        /*004a*/ 	.short	(.L_17 - .L_16)
.L_16:
        /*004c*/ 	.word	0x00000000
        /*0050*/ 	.short	0x0001
        /*0052*/ 	.short	0x0008
        /*0054*/ 	.byte	0x00, 0xf5, 0x21, 0x00


	//----- nvinfo : EIATTR_KPARAM_INFO
	.align		4
.L_17:
        /*0058*/ 	.byte	0x04, 0x17
        /*005a*/ 	.short	(.L_19 - .L_18)
.L_18:
        /*005c*/ 	.word	0x00000000
        /*0060*/ 	.short	0x0000
        /*0062*/ 	.short	0x0000
        /*0064*/ 	.byte	0x00, 0xf5, 0x21, 0x00


	//----- nvinfo : EIATTR_SPARSE_MMA_MASK
	.align		4
.L_19:
        /*0068*/ 	.byte	0x03, 0x50
        /*006a*/ 	.short	0x0000


	//----- nvinfo : EIATTR_MAXREG_COUNT
	.align		4
        /*006c*/ 	.byte	0x03, 0x1b
        /*006e*/ 	.short	0x00ff


	//----- nvinfo : EIATTR_MERCURY_ISA_VERSION
	.align		4
        /*0070*/ 	.byte	0x03, 0x5f
        /*0072*/ 	.short	0x0101


	//----- nvinfo : EIATTR_VRC_CTA_INIT_COUNT
	.align		4
        /*0074*/ 	.byte	0x02, 0x4a
	.zero		1
	.zero		1


	//----- nvinfo : EIATTR_EXIT_INSTR_OFFSETS
	.align		4
        /*0078*/ 	.byte	0x04, 0x1c
        /*007a*/ 	.short	(.L_21 - .L_20)


	//   ....[0]....
.L_20:
        /*007c*/ 	.word	0x000000c0


	//   ....[1]....
        /*0080*/ 	.word	0x00000d20


	//----- nvinfo : EIATTR_CRS_STACK_SIZE
	.align		4
.L_21:
        /*0084*/ 	.byte	0x04, 0x1e
        /*0086*/ 	.short	(.L_23 - .L_22)
.L_22:
        /*0088*/ 	.word	0x00000000


	//----- nvinfo : EIATTR_CBANK_PARAM_SIZE
	.align		4
.L_23:
        /*008c*/ 	.byte	0x03, 0x19
        /*008e*/ 	.short	0x0024


	//----- nvinfo : EIATTR_PARAM_CBANK
	.align		4
        /*0090*/ 	.byte	0x04, 0x0a
        /*0092*/ 	.short	(.L_25 - .L_24)
	.align		4
.L_24:
        /*0094*/ 	.word	index@(.nv.constant0._Z14convolution_2dPiS_iiS_i)
        /*0098*/ 	.short	0x0380
        /*009a*/ 	.short	0x0024


	//----- nvinfo : EIATTR_SW_WAR
	.align		4
.L_25:
        /*009c*/ 	.byte	0x04, 0x36
        /*009e*/ 	.short	(.L_27 - .L_26)
.L_26:
        /*00a0*/ 	.word	0x00000008
.L_27:


//--------------------- .nv.callgraph             --------------------------
	.section	.nv.callgraph,"",@"SHT_CUDA_CALLGRAPH"
	.align	4
	.sectionentsize	8
	.align		4
        /*0000*/ 	.word	0x00000000
	.align		4
        /*0004*/ 	.word	0xffffffff
	.align		4
        /*0008*/ 	.word	0x00000000
	.align		4
        /*000c*/ 	.word	0xfffffffe
	.align		4
        /*0010*/ 	.word	0x00000000
	.align		4
        /*0014*/ 	.word	0xfffffffd
	.align		4
        /*0018*/ 	.word	0x00000000
	.align		4
        /*001c*/ 	.word	0xfffffffc


//--------------------- .text._Z14convolution_2dPiS_iiS_i --------------------------
	.section	.text._Z14convolution_2dPiS_iiS_i,"ax",@progbits
	.align	128
        .global         _Z14convolution_2dPiS_iiS_i
        .type           _Z14convolution_2dPiS_iiS_i,@function
        .size           _Z14convolution_2dPiS_iiS_i,(.L_x_9 - _Z14convolution_2dPiS_iiS_i)
        .other          _Z14convolution_2dPiS_iiS_i,@"STO_CUDA_ENTRY STV_DEFAULT"
_Z14convolution_2dPiS_iiS_i:
.text._Z14convolution_2dPiS_iiS_i:
[----:B------:R-:W-:Y:S01]  /*0000*/  LDC R1, c[0x0][0x37c] ;  /* 0x0000df00ff017b82 */ /* 0x000fe20000000800 */
[----:B------:R-:W0:Y:S07]  /*0010*/  S2R R3, SR_TID.X ;  /* 0x0000000000037919 */ /* 0x000e2e0000002100 */
[----:B------:R-:W0:Y:S01]  /*0020*/  S2UR UR4, SR_CTAID.X ;  /* 0x00000000000479c3 */ /* 0x000e220000002500 */
[----:B------:R-:W1:Y:S01]  /*0030*/  LDCU.64 UR6, c[0x0][0x390] ;  /* 0x00007200ff0677ac */ /* 0x000e620008000a00 */
[----:B------:R-:W2:Y:S06]  /*0040*/  S2R R2, SR_TID.Y ;  /* 0x0000000000027919 */ /* 0x000eac0000002200 */
[----:B------:R-:W0:Y:S08]  /*0050*/  LDC R0, c[0x0][0x360] ;  /* 0x0000d800ff007b82 */ /* 0x000e300000000800 */
[----:B------:R-:W2:Y:S08]  /*0060*/  S2UR UR5, SR_CTAID.Y ;  /* 0x00000000000579c3 */ /* 0x000eb00000002600 */
[----:B------:R-:W2:Y:S01]  /*0070*/  LDC R11, c[0x0][0x364] ;  /* 0x0000d900ff0b7b82 */ /* 0x000ea20000000800 */
[----:B0-----:R-:W-:-:S05]  /*0080*/  IMAD R0, R0, UR4, R3 ;  /* 0x0000000400007c24 */ /* 0x001fca000f8e0203 */
[----:B-1----:R-:W-:Y:S01]  /*0090*/  ISETP.GE.AND P0, PT, R0, UR7, PT ;  /* 0x0000000700007c0c */ /* 0x002fe2000bf06270 */
[----:B--2---:R-:W-:-:S05]  /*00a0*/  IMAD R11, R11, UR5, R2 ;  /* 0x000000050b0b7c24 */ /* 0x004fca000f8e0202 */
[----:B------:R-:W-:-:S13]  /*00b0*/  ISETP.GE.OR P0, PT, R11, UR6, P0 ;  /* 0x000000060b007c0c */ /* 0x000fda0008706670 */
[----:B------:R-:W-:Y:S05]  /*00c0*/  @P0 EXIT ;  /* 0x000000000000094d */ /* 0x000fea0003800000 */
[----:B------:R-:W0:Y:S01]  /*00d0*/  LDC R13, c[0x0][0x3a0] ;  /* 0x0000e800ff0d7b82 */ /* 0x000e220000000800 */
[----:B------:R-:W1:Y:S01]  /*00e0*/  LDCU.64 UR4, c[0x0][0x358] ;  /* 0x00006b00ff0477ac */ /* 0x000e620008000a00 */
[----:B------:R-:W-:Y:S01]  /*00f0*/  IMAD.MOV.U32 R10, RZ, RZ, RZ ;  /* 0x000000ffff0a7224 */ /* 0x000fe200078e00ff */
[C---:B0-----:R-:W-:Y:S02]  /*0100*/  ISETP.GE.AND P0, PT, R13.reuse, -0x1, PT ;  /* 0xffffffff0d00780c */ /* 0x041fe40003f06270 */
[----:B------:R-:W-:-:S11]  /*0110*/  LEA.HI R13, R13, R13, RZ, 0x1 ;  /* 0x0000000d0d0d7211 */ /* 0x000fd600078f08ff */
[----:B-1----:R-:W-:Y:S05]  /*0120*/  @!P0 BRA `(.L_x_0) ;  /* 0x0000000800e88947 */ /* 0x002fea0003800000 */
[----:B------:R-:W-:Y:S01]  /*0130*/  SHF.R.S32.HI R13, RZ, 0x1, R13 ;  /* 0x00000001ff0d7819 */ /* 0x000fe2000001140d */
[----:B------:R-:W-:-:S03]  /*0140*/  IMAD.MOV.U32 R10, RZ, RZ, RZ ;  /* 0x000000ffff0a7224 */ /* 0x000fc600078e00ff */
[----:B------:R-:W-:Y:S01]  /*0150*/  IABS R12, R13 ;  /* 0x0000000d000c7213 */ /* 0x000fe20000000000 */
[----:B------:R-:W-:-:S04]  /*0160*/  IMAD.MOV R14, RZ, RZ, -R13 ;  /* 0x000000ffff0e7224 */ /* 0x000fc800078e0a0d */
[----:B------:R-:W-:Y:S02]  /*0170*/  IMAD.IADD R12, R13, 0x1, R12 ;  /* 0x000000010d0c7824 */ /* 0x000fe400078e020c */
[----:B------:R-:W-:Y:S02]  /*0180*/  IMAD.MOV.U32 R16, RZ, RZ, R14 ;  /* 0x000000ffff107224 */ /* 0x000fe400078e000e */
[----:B------:R-:W-:-:S05]  /*0190*/  VIADD R15, R12, 0x1 ;  /* 0x000000010c0f7836 */ /* 0x000fca0000000000 */
[----:B------:R-:W-:-:S07]  /*01a0*/  LOP3.LUT R15, R15, 0x7, RZ, 0xc0, !PT ;  /* 0x000000070f0f7812 */ /* 0x000fce00078ec0ff */
.L_x_7:
[----:B------:R-:W0:Y:S01]  /*01b0*/  LDCU UR6, c[0x0][0x390] ;  /* 0x00007200ff0677ac */ /* 0x000e220008000800 */
[----:B------:R-:W-:Y:S01]  /*01c0*/  ISETP.GE.U32.AND P1, PT, R12, 0x7, PT ;  /* 0x000000070c00780c */ /* 0x000fe20003f26070 */
[--C-:B------:R-:W-:Y:S01]  /*01d0*/  IMAD.IADD R17, R11, 0x1, R16.reuse ;  /* 0x000000010b117824 */ /* 0x100fe200078e0210 */
[----:B------:R-:W-:Y:S01]  /*01e0*/  IABS R3, R13 ;  /* 0x0000000d00037213 */ /* 0x000fe20000000000 */
[----:B------:R-:W1:Y:S01]  /*01f0*/  LDCU UR7, c[0x0][0x3a0] ;  /* 0x00007400ff0777ac */ /* 0x000e620008000800 */
[----:B------:R-:W-:Y:S01]  /*0200*/  IMAD.IADD R2, R13, 0x1, R16 ;  /* 0x000000010d027824 */ /* 0x000fe200078e0210 */
[----:B------:R-:W-:Y:S02]  /*0210*/  MOV R7, R14 ;  /* 0x0000000e00077202 */ /* 0x000fe40000000f00 */
[C---:B------:R-:W-:Y:S01]  /*0220*/  ISETP.NE.AND P5, PT, R16.reuse, R3, PT ;  /* 0x000000031000720c */ /* 0x040fe20003fa5270 */
[----:B------:R-:W-:Y:S01]  /*0230*/  VIADD R16, R16, 0x1 ;  /* 0x0000000110107836 */ /* 0x000fe20000000000 */
[----:B0-----:R-:W-:Y:S01]  /*0240*/  ISETP.GE.AND P0, PT, R17, UR6, PT ;  /* 0x0000000611007c0c */ /* 0x001fe2000bf06270 */
[----:B-1----:R-:W-:-:S03]  /*0250*/  IMAD R19, R2, UR7, RZ ;  /* 0x0000000702137c24 */ /* 0x002fc6000f8e02ff */
[----:B------:R-:W-:Y:S01]  /*0260*/  ISETP.GT.AND P0, PT, R17, -0x1, !P0 ;  /* 0xffffffff1100780c */ /* 0x000fe20004704270 */
[----:B------:R-:W-:Y:S01]  /*0270*/  IMAD.IADD R18, R13, 0x1, R19 ;  /* 0x000000010d127824 */ /* 0x000fe200078e0213 */
[----:B------:R-:W-:Y:S11]  /*0280*/  @!P1 BRA `(.L_x_1) ;  /* 0x00000004002c9947 */ /* 0x000ff60003800000 */
[----:B------:R-:W0:Y:S01]  /*0290*/  LDC.64 R4, c[0x0][0x380] ;  /* 0x0000e000ff047b82 */ /* 0x000e220000000a00 */
[----:B------:R-:W1:Y:S01]  /*02a0*/  LDCU UR6, c[0x0][0x394] ;  /* 0x00007280ff0677ac */ /* 0x000e620008000800 */
[----:B------:R-:W-:Y:S01]  /*02b0*/  VIADD R23, R12, 0x1 ;  /* 0x000000010c177836 */ /* 0x000fe20000000000 */
[----:B------:R-:W-:Y:S01]  /*02c0*/  IADD3 R22, PT, PT, -R13, 0x3, RZ ;  /* 0x000000030d167810 */ /* 0x000fe20007ffe1ff */
[----:B------:R-:W-:Y:S01]  /*02d0*/  IMAD.IADD R20, R0, 0x1, -R13 ;  /* 0x0000000100147824 */ /* 0x000fe200078e0a0d */
[----:B------:R-:W2:Y:S02]  /*02e0*/  LDCU UR7, c[0x0][0x394] ;  /* 0x00007280ff0777ac */ /* 0x000ea40008000800 */
[----:B------:R-:W-:Y:S01]  /*02f0*/  LOP3.LUT R23, R23, 0xfffffff8, RZ, 0xc0, !PT ;  /* 0xfffffff817177812 */ /* 0x000fe200078ec0ff */
[----:B------:R-:W3:Y:S04]  /*0300*/  LDC.64 R2, c[0x0][0x398] ;  /* 0x0000e600ff027b82 */ /* 0x000ee80000000a00 */
[----:B------:R-:W-:-:S02]  /*0310*/  IMAD.MOV R23, RZ, RZ, -R23 ;  /* 0x000000ffff177224 */ /* 0x000fc400078e0a17 */
[----:B-1----:R-:W-:-:S07]  /*0320*/  IMAD R21, R17, UR6, R20 ;  /* 0x0000000611157c24 */ /* 0x002fce000f8e0214 */
.L_x_2:
[----:B--2---:R-:W-:Y:S01]  /*0330*/  ISETP.GE.AND P1, PT, R20, UR7, PT ;  /* 0x0000000714007c0c */ /* 0x004fe2000bf26270 */
[----:B0-----:R-:W-:-:S03]  /*0340*/  IMAD.WIDE R6, R21, 0x4, R4 ;  /* 0x0000000415067825 */ /* 0x001fc600078e0204 */
[----:B------:R-:W-:Y:S01]  /*0350*/  ISETP.GT.AND P1, PT, R20, -0x1, !P1 ;  /* 0xffffffff1400780c */ /* 0x000fe20004f24270 */
[----:B---3--:R-:W-:-:S03]  /*0360*/  IMAD.WIDE R8, R19, 0x4, R2 ;  /* 0x0000000413087825 */ /* 0x008fc600078e0202 */
[----:B------:R-:W-:Y:S01]  /*0370*/  PLOP3.LUT P1, PT, P0, P1, PT, 0x80, 0x8 ;  /* 0x000000000008781c */ /* 0x000fe20000723070 */
[----:B------:R-:W-:-:S12]  /*0380*/  VIADD R26, R20, 0x1 ;  /* 0x00000001141a7836 */ /* 0x000fd80000000000 */
[----:B------:R-:W2:Y:S04]  /*0390*/  @P1 LDG.E R25, desc[UR4][R6.64] ;  /* 0x0000000406191981 */ /* 0x000ea8000c1e1900 */
[----:B------:R-:W2:Y:S01]  /*03a0*/  @P1 LDG.E R24, desc[UR4][R8.64] ;  /* 0x0000000408181981 */ /* 0x000ea2000c1e1900 */
[----:B------:R-:W-:-:S04]  /*03b0*/  ISETP.GE.AND P2, PT, R26, UR7, PT ;  /* 0x000000071a007c0c */ /* 0x000fc8000bf46270 */
[----:B------:R-:W-:-:S04]  /*03c0*/  ISETP.GT.AND P2, PT, R26, -0x1, !P2 ;  /* 0xffffffff1a00780c */ /* 0x000fc80005744270 */
[----:B------:R-:W-:-:S13]  /*03d0*/  PLOP3.LUT P2, PT, P0, P2, PT, 0x80, 0x8 ;  /* 0x000000000008781c */ /* 0x000fda0000745070 */
[----:B------:R-:W3:Y:S04]  /*03e0*/  @P2 LDG.E R27, desc[UR4][R6.64+0x4] ;  /* 0x00000404061b2981 */ /* 0x000ee8000c1e1900 */
[----:B------:R-:W3:Y:S01]  /*03f0*/  @P2 LDG.E R26, desc[UR4][R8.64+0x4] ;  /* 0x00000404081a2981 */ /* 0x000ee2000c1e1900 */
[----:B--2---:R-:W-:Y:S01]  /*0400*/  @P1 IMAD R10, R25, R24, R10 ;  /* 0x00000018190a1224 */ /* 0x004fe200078e020a */
[----:B------:R-:W-:-:S04]  /*0410*/  IADD3 R24, PT, PT, R20, 0x2, RZ ;  /* 0x0000000214187810 */ /* 0x000fc80007ffe0ff */
[----:B------:R-:W-:-:S04]  /*0420*/  ISETP.GE.AND P1, PT, R24, UR7, PT ;  /* 0x0000000718007c0c */ /* 0x000fc8000bf26270 */
[----:B------:R-:W-:-:S04]  /*0430*/  ISETP.GT.AND P1, PT, R24, -0x1, !P1 ;  /* 0xffffffff1800780c */ /* 0x000fc80004f24270 */
[----:B------:R-:W-:-:S13]  /*0440*/  PLOP3.LUT P1, PT, P0, P1, PT, 0x80, 0x8 ;  /* 0x000000000008781c */ /* 0x000fda0000723070 */
[----:B------:R-:W2:Y:S01]  /*0450*/  @P1 LDG.E R25, desc[UR4][R6.64+0x8] ;  /* 0x0000080406191981 */ /* 0x000ea2000c1e1900 */
[----:B---3--:R-:W-:Y:S02]  /*0460*/  @P2 IMAD R10, R27, R26, R10 ;  /* 0x0000001a1b0a2224 */ /* 0x008fe400078e020a */
[----:B------:R-:W-:Y:S01]  /*0470*/  VIADD R26, R20, 0x3 ;  /* 0x00000003141a7836 */ /* 0x000fe20000000000 */
[----:B------:R-:W2:Y:S04]  /*0480*/  @P1 LDG.E R24, desc[UR4][R8.64+0x8] ;  /* 0x0000080408181981 */ /* 0x000ea8000c1e1900 */
[----:B------:R-:W-:-:S04]  /*0490*/  ISETP.GE.AND P2, PT, R26, UR7, PT ;  /* 0x000000071a007c0c */ /* 0x000fc8000bf46270 */
[----:B------:R-:W-:-:S04]  /*04a0*/  ISETP.GT.AND P2, PT, R26, -0x1, !P2 ;  /* 0xffffffff1a00780c */ /* 0x000fc80005744270 */
[----:B------:R-:W-:-:S13]  /*04b0*/  PLOP3.LUT P2, PT, P0, P2, PT, 0x80, 0x8 ;  /* 0x000000000008781c */ /* 0x000fda0000745070 */
[----:B------:R-:W3:Y:S04]  /*04c0*/  @P2 LDG.E R27, desc[UR4][R6.64+0xc] ;  /* 0x00000c04061b2981 */ /* 0x000ee8000c1e1900 */
[----:B------:R-:W3:Y:S01]  /*04d0*/  @P2 LDG.E R26, desc[UR4][R8.64+0xc] ;  /* 0x00000c04081a2981 */ /* 0x000ee2000c1e1900 */
[----:B--2---:R-:W-:Y:S02]  /*04e0*/  @P1 IMAD R10, R25, R24, R10 ;  /* 0x00000018190a1224 */ /* 0x004fe400078e020a */
[----:B------:R-:W-:-:S05]  /*04f0*/  VIADD R24, R20, 0x4 ;  /* 0x0000000414187836 */ /* 0x000fca0000000000 */
[----:B------:R-:W-:-:S04]  /*0500*/  ISETP.GE.AND P1, PT, R24, UR7, PT ;  /* 0x0000000718007c0c */ /* 0x000fc8000bf26270 */
[----:B------:R-:W-:-:S04]  /*0510*/  ISETP.GT.AND P1, PT, R24, -0x1, !P1 ;  /* 0xffffffff1800780c */ /* 0x000fc80004f24270 */
[----:B------:R-:W-:-:S13]  /*0520*/  PLOP3.LUT P3, PT, P0, P1, PT, 0x80, 0x8 ;  /* 0x000000000008781c */ /* 0x000fda0000763070 */
[----:B------:R-:W2:Y:S04]  /*0530*/  @P3 LDG.E R25, desc[UR4][R6.64+0x10] ;  /* 0x0000100406193981 */ /* 0x000ea8000c1e1900 */
[----:B------:R-:W2:Y:S01]  /*0540*/  @P3 LDG.E R24, desc[UR4][R8.64+0x10] ;  /* 0x0000100408183981 */ /* 0x000ea2000c1e1900 */
[----:B---3--:R-:W-:Y:S02]  /*0550*/  @P2 IMAD R10, R27, R26, R10 ;  /* 0x0000001a1b0a2224 */ /* 0x008fe400078e020a */
[----:B------:R-:W-:-:S05]  /*0560*/  VIADD R26, R20, 0x5 ;  /* 0x00000005141a7836 */ /* 0x000fca0000000000 */
        /* <DEDUP_REMOVED lines=8> */
[----:B------:R-:W-:Y:S01]  /*05f0*/  ISETP.GT.AND P2, PT, R24, -0x1, !P2 ;  /* 0xffffffff1800780c */ /* 0x000fe20005744270 */
[----:B------:R-:W-:-:S05]  /*0600*/  VIADD R24, R20, 0x7 ;  /* 0x0000000714187836 */ /* 0x000fca0000000000 */
[C---:B------:R-:W-:Y:S02]  /*0610*/  ISETP.GE.AND P3, PT, R24.reuse, UR7, PT ;  /* 0x0000000718007c0c */ /* 0x040fe4000bf66270 */
[----:B------:R-:W-:Y:S02]  /*0620*/  PLOP3.LUT P2, PT, P0, P2, PT, 0x80, 0x8 ;  /* 0x000000000008781c */ /* 0x000fe40000745070 */
[----:B------:R-:W-:-:S04]  /*0630*/  ISETP.GT.AND P3, PT, R24, -0x1, !P3 ;  /* 0xffffffff1800780c */ /* 0x000fc80005f64270 */
[----:B------:R-:W-:-:S07]  /*0640*/  PLOP3.LUT P3, PT, P0, P3, PT, 0x80, 0x8 ;  /* 0x000000000008781c */ /* 0x000fce0000767070 */
[----:B------:R-:W2:Y:S01]  /*0650*/  @P2 LDG.E R25, desc[UR4][R6.64+0x18] ;  /* 0x0000180406192981 */ /* 0x000ea2000c1e1900 */
[----:B---3--:R-:W-:-:S03]  /*0660*/  @P1 IMAD R10, R27, R26, R10 ;  /* 0x0000001a1b0a1224 */ /* 0x008fc600078e020a */
[----:B------:R-:W2:Y:S04]  /*0670*/  @P2 LDG.E R24, desc[UR4][R8.64+0x18] ;  /* 0x0000180408182981 */ /* 0x000ea8000c1e1900 */
[----:B------:R-:W3:Y:S04]  /*0680*/  @P3 LDG.E R27, desc[UR4][R6.64+0x1c] ;  /* 0x00001c04061b3981 */ /* 0x000ee8000c1e1900 */
[----:B------:R-:W3:Y:S01]  /*0690*/  @P3 LDG.E R26, desc[UR4][R8.64+0x1c] ;  /* 0x00001c04081a3981 */ /* 0x000ee2000c1e1900 */
[----:B------:R-:W-:-:S05]  /*06a0*/  VIADD R23, R23, 0x8 ;  /* 0x0000000817177836 */ /* 0x000fca0000000000 */
[----:B------:R-:W-:Y:S01]  /*06b0*/  ISETP.NE.AND P1, PT, R23, RZ, PT ;  /* 0x000000ff1700720c */ /* 0x000fe20003f25270 */
[----:B------:R-:W-:Y:S01]  /*06c0*/  VIADD R21, R21, 0x8 ;  /* 0x0000000815157836 */ /* 0x000fe20000000000 */
[----:B------:R-:W-:Y:S01]  /*06d0*/  IADD3 R22, PT, PT, R22, 0x8, RZ ;  /* 0x0000000816167810 */ /* 0x000fe20007ffe0ff */
[----:B------:R-:W-:Y:S02]  /*06e0*/  VIADD R19, R19, 0x8 ;  /* 0x0000000813137836 */ /* 0x000fe40000000000 */
[----:B------:R-:W-:Y:S02]  /*06f0*/  VIADD R20, R20, 0x8 ;  /* 0x0000000814147836 */ /* 0x000fe40000000000 */
[----:B--2---:R-:W-:-:S04]  /*0700*/  @P2 IMAD R10, R25, R24, R10 ;  /* 0x00000018190a2224 */ /* 0x004fc800078e020a */
[----:B---3--:R-:W-:Y:S02]  /*0710*/  @P3 IMAD R10, R27, R26, R10 ;  /* 0x0000001a1b0a3224 */ /* 0x008fe400078e020a */
[----:B------:R-:W-:Y:S05]  /*0720*/  @P1 BRA `(.L_x_2) ;  /* 0xfffffffc00001947 */ /* 0x000fea000383ffff */
[----:B------:R-:W-:-:S07]  /*0730*/  VIADD R7, R22, 0xfffffffd ;  /* 0xfffffffd16077836 */ /* 0x000fce0000000000 */
.L_x_1:
[----:B------:R-:W-:-:S13]  /*0740*/  ISETP.NE.AND P1, PT, R15, RZ, PT ;  /* 0x000000ff0f00720c */ /* 0x000fda0003f25270 */
[----:B------:R-:W-:Y:S05]  /*0750*/  @!P1 BRA `(.L_x_3) ;  /* 0x0000000400589947 */ /* 0x000fea0003800000 */
[----:B------:R-:W-:Y:S02]  /*0760*/  VIADD R2, R15, 0xffffffff ;  /* 0xffffffff0f027836 */ /* 0x000fe40000000000 */
[----:B------:R-:W-:-:S03]  /*0770*/  VIADD R6, R12, 0x1 ;  /* 0x000000010c067836 */ /* 0x000fc60000000000 */
[----:B------:R-:W-:Y:S02]  /*0780*/  ISETP.GE.U32.AND P1, PT, R2, 0x3, PT ;  /* 0x000000030200780c */ /* 0x000fe40003f26070 */
[----:B------:R-:W-:-:S11]  /*0790*/  LOP3.LUT P6, R6, R6, 0x3, RZ, 0xc0, !PT ;  /* 0x0000000306067812 */ /* 0x000fd600078cc0ff */
[----:B------:R-:W-:Y:S05]  /*07a0*/  @!P1 BRA `(.L_x_4) ;  /* 0x0000000000909947 */ /* 0x000fea0003800000 */
[----:B------:R-:W0:Y:S01]  /*07b0*/  LDCU UR6, c[0x0][0x394] ;  /* 0x00007280ff0677ac */ /* 0x000e220008000800 */
[----:B------:R-:W1:Y:S01]  /*07c0*/  LDC.64 R4, c[0x0][0x380] ;  /* 0x0000e000ff047b82 */ /* 0x000e620000000a00 */
[----:B------:R-:W-:-:S05]  /*07d0*/  IADD3 R8, PT, PT, R0, R7, RZ ;  /* 0x0000000700087210 */ /* 0x000fca0007ffe0ff */
[C---:B------:R-:W-:Y:S02]  /*07e0*/  VIADD R9, R8.reuse, 0x1 ;  /* 0x0000000108097836 */ /* 0x040fe40000000000 */
[----:B------:R-:W2:Y:S01]  /*07f0*/  LDC.64 R2, c[0x0][0x398] ;  /* 0x0000e600ff027b82 */ /* 0x000ea20000000a00 */
[C---:B------:R-:W-:Y:S02]  /*0800*/  VIADD R19, R8.reuse, 0x2 ;  /* 0x0000000208137836 */ /* 0x040fe40000000000 */
[C---:B------:R-:W-:Y:S01]  /*0810*/  VIADD R20, R8.reuse, 0x3 ;  /* 0x0000000308147836 */ /* 0x040fe20000000000 */
[C---:B0-----:R-:W-:Y:S02]  /*0820*/  ISETP.GE.AND P1, PT, R8.reuse, UR6, PT ;  /* 0x0000000608007c0c */ /* 0x041fe4000bf26270 */
[----:B------:R-:W-:Y:S02]  /*0830*/  ISETP.GE.AND P2, PT, R9, UR6, PT ;  /* 0x0000000609007c0c */ /* 0x000fe4000bf46270 */
[----:B------:R-:W-:-:S02]  /*0840*/  ISETP.GT.AND P1, PT, R8, -0x1, !P1 ;  /* 0xffffffff0800780c */ /* 0x000fc40004f24270 */
[----:B------:R-:W-:Y:S02]  /*0850*/  ISETP.GE.AND P3, PT, R19, UR6, PT ;  /* 0x0000000613007c0c */ /* 0x000fe4000bf66270 */
[----:B------:R-:W-:Y:S01]  /*0860*/  ISETP.GT.AND P2, PT, R9, -0x1, !P2 ;  /* 0xffffffff0900780c */ /* 0x000fe20005744270 */
[----:B------:R-:W-:Y:S01]  /*0870*/  IMAD R9, R17, UR6, R8 ;  /* 0x0000000611097c24 */ /* 0x000fe2000f8e0208 */
[----:B------:R-:W-:Y:S02]  /*0880*/  PLOP3.LUT P1, PT, P0, P1, PT, 0x80, 0x8 ;  /* 0x000000000008781c */ /* 0x000fe40000723070 */
[----:B------:R-:W-:Y:S01]  /*0890*/  ISETP.GT.AND P3, PT, R19, -0x1, !P3 ;  /* 0xffffffff1300780c */ /* 0x000fe20005f64270 */
[----:B------:R-:W-:Y:S01]  /*08a0*/  IMAD.IADD R19, R18, 0x1, R7 ;  /* 0x0000000112137824 */ /* 0x000fe200078e0207 */
[----:B------:R-:W-:Y:S01]  /*08b0*/  ISETP.GE.AND P4, PT, R20, UR6, PT ;  /* 0x0000000614007c0c */ /* 0x000fe2000bf86270 */
[----:B-1----:R-:W-:Y:S01]  /*08c0*/  IMAD.WIDE R4, R9, 0x4, R4 ;  /* 0x0000000409047825 */ /* 0x002fe200078e0204 */
[----:B------:R-:W-:-:S02]  /*08d0*/  PLOP3.LUT P2, PT, P0, P2, PT, 0x80, 0x8 ;  /* 0x000000000008781c */ /* 0x000fc40000745070 */
[----:B------:R-:W-:Y:S01]  /*08e0*/  ISETP.GT.AND P4, PT, R20, -0x1, !P4 ;  /* 0xffffffff1400780c */ /* 0x000fe20006784270 */
[----:B--2---:R-:W-:Y:S01]  /*08f0*/  IMAD.WIDE R2, R19, 0x4, R2 ;  /* 0x0000000413027825 */ /* 0x004fe200078e0202 */
[----:B------:R-:W-:Y:S02]  /*0900*/  PLOP3.LUT P3, PT, P0, P3, PT, 0x80, 0x8 ;  /* 0x000000000008781c */ /* 0x000fe40000767070 */
[----:B------:R-:W-:Y:S01]  /*0910*/  PLOP3.LUT P4, PT, P0, P4, PT, 0x80, 0x8 ;  /* 0x000000000008781c */ /* 0x000fe20000789070 */
[----:B------:R-:W2:Y:S04]  /*0920*/  @P1 LDG.E R9, desc[UR4][R4.64] ;  /* 0x0000000404091981 */ /* 0x000ea8000c1e1900 */
[----:B------:R-:W2:Y:S04]  /*0930*/  @P1 LDG.E R8, desc[UR4][R2.64] ;  /* 0x0000000402081981 */ /* 0x000ea8000c1e1900 */
[----:B------:R-:W3:Y:S04]  /*0940*/  @P2 LDG.E R19, desc[UR4][R4.64+0x4] ;  /* 0x0000040404132981 */ /* 0x000ee8000c1e1900 */
[----:B------:R-:W3:Y:S04]  /*0950*/  @P2 LDG.E R20, desc[UR4][R2.64+0x4] ;  /* 0x0000040402142981 */ /* 0x000ee8000c1e1900 */
[----:B------:R-:W4:Y:S04]  /*0960*/  @P3 LDG.E R21, desc[UR4][R4.64+0x8] ;  /* 0x0000080404153981 */ /* 0x000f28000c1e1900 */
[----:B------:R-:W4:Y:S04]  /*0970*/  @P3 LDG.E R22, desc[UR4][R2.64+0x8] ;  /* 0x0000080402163981 */ /* 0x000f28000c1e1900 */
[----:B------:R-:W5:Y:S04]  /*0980*/  @P4 LDG.E R23, desc[UR4][R4.64+0xc] ;  /* 0x00000c0404174981 */ /* 0x000f68000c1e1900 */
[----:B------:R-:W5:Y:S01]  /*0990*/  @P4 LDG.E R24, desc[UR4][R2.64+0xc] ;  /* 0x00000c0402184981 */ /* 0x000f62000c1e1900 */
[----:B------:R-:W-:-:S02]  /*09a0*/  VIADD R7, R7, 0x4 ;  /* 0x0000000407077836 */ /* 0x000fc40000000000 */
[----:B--2---:R-:W-:-:S04]  /*09b0*/  @P1 IMAD R10, R9, R8, R10 ;  /* 0x00000008090a1224 */ /* 0x004fc800078e020a */
[----:B---3--:R-:W-:-:S04]  /*09c0*/  @P2 IMAD R10, R19, R20, R10 ;  /* 0x00000014130a2224 */ /* 0x008fc800078e020a */
[----:B----4-:R-:W-:-:S04]  /*09d0*/  @P3 IMAD R10, R21, R22, R10 ;  /* 0x00000016150a3224 */ /* 0x010fc800078e020a */
[----:B-----5:R-:W-:-:S07]  /*09e0*/  @P4 IMAD R10, R23, R24, R10 ;  /* 0x00000018170a4224 */ /* 0x020fce00078e020a */
.L_x_4:
[----:B------:R-:W-:Y:S05]  /*09f0*/  @!P6 BRA `(.L_x_3) ;  /* 0x0000000000b0e947 */ /* 0x000fea0003800000 */
[----:B------:R-:W-:Y:S02]  /*0a00*/  ISETP.NE.AND P1, PT, R6, 0x1, PT ;  /* 0x000000010600780c */ /* 0x000fe40003f25270 */
[----:B------:R-:W-:-:S04]  /*0a10*/  LOP3.LUT R2, R12, 0x1, RZ, 0xc0, !PT ;  /* 0x000000010c027812 */ /* 0x000fc800078ec0ff */
[----:B------:R-:W-:-:S07]  /*0a20*/  ISETP.NE.U32.AND P3, PT, R2, 0x1, PT ;  /* 0x000000010200780c */ /* 0x000fce0003f65070 */
[----:B------:R-:W-:Y:S06]  /*0a30*/  @!P1 BRA `(.L_x_5) ;  /* 0x0000000000589947 */ /* 0x000fec0003800000 */
[----:B------:R-:W0:Y:S01]  /*0a40*/  LDCU UR6, c[0x0][0x394] ;  /* 0x00007280ff0677ac */ /* 0x000e220008000800 */
[----:B------:R-:W1:Y:S01]  /*0a50*/  LDC.64 R4, c[0x0][0x380] ;  /* 0x0000e000ff047b82 */ /* 0x000e620000000a00 */
[--C-:B------:R-:W-:Y:S02]  /*0a60*/  IMAD.IADD R6, R0, 0x1, R7.reuse ;  /* 0x0000000100067824 */ /* 0x100fe400078e0207 */
[----:B------:R-:W-:-:S03]  /*0a70*/  IMAD.IADD R19, R18, 0x1, R7 ;  /* 0x0000000112137824 */ /* 0x000fc600078e0207 */
[C---:B------:R-:W-:Y:S02]  /*0a80*/  IADD3 R8, PT, PT, R6.reuse, 0x1, RZ ;  /* 0x0000000106087810 */ /* 0x040fe40007ffe0ff */
[----:B------:R-:W2:Y:S01]  /*0a90*/  LDC.64 R2, c[0x0][0x398] ;  /* 0x0000e600ff027b82 */ /* 0x000ea20000000a00 */
[----:B0-----:R-:W-:Y:S01]  /*0aa0*/  ISETP.GE.AND P1, PT, R6, UR6, PT ;  /* 0x0000000606007c0c */ /* 0x001fe2000bf26270 */
[----:B------:R-:W-:Y:S01]  /*0ab0*/  IMAD R9, R17, UR6, R6 ;  /* 0x0000000611097c24 */ /* 0x000fe2000f8e0206 */
[----:B------:R-:W-:Y:S02]  /*0ac0*/  ISETP.GE.AND P2, PT, R8, UR6, PT ;  /* 0x0000000608007c0c */ /* 0x000fe4000bf46270 */
[----:B------:R-:W-:Y:S02]  /*0ad0*/  ISETP.GT.AND P1, PT, R6, -0x1, !P1 ;  /* 0xffffffff0600780c */ /* 0x000fe40004f24270 */
[----:B------:R-:W-:Y:S01]  /*0ae0*/  ISETP.GT.AND P2, PT, R8, -0x1, !P2 ;  /* 0xffffffff0800780c */ /* 0x000fe20005744270 */
[----:B-1----:R-:W-:Y:S01]  /*0af0*/  IMAD.WIDE R4, R9, 0x4, R4 ;  /* 0x0000000409047825 */ /* 0x002fe200078e0204 */
[----:B------:R-:W-:-:S02]  /*0b00*/  PLOP3.LUT P1, PT, P0, P1, PT, 0x80, 0x8 ;  /* 0x000000000008781c */ /* 0x000fc40000723070 */
[----:B------:R-:W-:Y:S01]  /*0b10*/  PLOP3.LUT P2, PT, P0, P2, PT, 0x80, 0x8 ;  /* 0x000000000008781c */ /* 0x000fe20000745070 */
[----:B--2---:R-:W-:-:S10]  /*0b20*/  IMAD.WIDE R2, R19, 0x4, R2 ;  /* 0x0000000413027825 */ /* 0x004fd400078e0202 */
[----:B------:R-:W2:Y:S04]  /*0b30*/  @P1 LDG.E R9, desc[UR4][R4.64] ;  /* 0x0000000404091981 */ /* 0x000ea8000c1e1900 */
[----:B------:R-:W2:Y:S04]  /*0b40*/  @P1 LDG.E R6, desc[UR4][R2.64] ;  /* 0x0000000402061981 */ /* 0x000ea8000c1e1900 */
[----:B------:R-:W3:Y:S04]  /*0b50*/  @P2 LDG.E R19, desc[UR4][R4.64+0x4] ;  /* 0x0000040404132981 */ /* 0x000ee8000c1e1900 */
[----:B------:R-:W3:Y:S01]  /*0b60*/  @P2 LDG.E R8, desc[UR4][R2.64+0x4] ;  /* 0x0000040402082981 */ /* 0x000ee2000c1e1900 */
[----:B------:R-:W-:-:S02]  /*0b70*/  VIADD R7, R7, 0x2 ;  /* 0x0000000207077836 */ /* 0x000fc40000000000 */
[----:B--2---:R-:W-:-:S04]  /*0b80*/  @P1 IMAD R10, R9, R6, R10 ;  /* 0x00000006090a1224 */ /* 0x004fc800078e020a */
[----:B---3--:R-:W-:-:S07]  /*0b90*/  @P2 IMAD R10, R19, R8, R10 ;  /* 0x00000008130a2224 */ /* 0x008fce00078e020a */
.L_x_5:
[----:B------:R-:W-:Y:S05]  /*0ba0*/  @!P3 BRA `(.L_x_3) ;  /* 0x000000000044b947 */ /* 0x000fea0003800000 */
[----:B------:R-:W0:Y:S01]  /*0bb0*/  LDCU UR6, c[0x0][0x394] ;  /* 0x00007280ff0677ac */ /* 0x000e220008000800 */
[----:B------:R-:W-:Y:S01]  /*0bc0*/  IMAD.IADD R6, R0, 0x1, R7 ;  /* 0x0000000100067824 */ /* 0x000fe200078e0207 */
[----:B------:R-:W-:Y:S04]  /*0bd0*/  BSSY.RECONVERGENT B0, `(.L_x_3) ;  /* 0x000000e000007945 */ /* 0x000fe80003800200 */
[----:B0-----:R-:W-:-:S04]  /*0be0*/  ISETP.GE.AND P1, PT, R6, UR6, PT ;  /* 0x0000000606007c0c */ /* 0x001fc8000bf26270 */
[----:B------:R-:W-:-:S04]  /*0bf0*/  ISETP.GT.AND P1, PT, R6, -0x1, !P1 ;  /* 0xffffffff0600780c */ /* 0x000fc80004f24270 */
[----:B------:R-:W-:-:S13]  /*0c00*/  PLOP3.LUT P1, PT, P0, P1, PT, 0x80, 0x8 ;  /* 0x000000000008781c */ /* 0x000fda0000723070 */
[----:B------:R-:W-:Y:S05]  /*0c10*/  @!P1 BRA `(.L_x_6) ;  /* 0x0000000000249947 */ /* 0x000fea0003800000 */
[----:B------:R-:W0:Y:S01]  /*0c20*/  LDC.64 R4, c[0x0][0x380] ;  /* 0x0000e000ff047b82 */ /* 0x000e220000000a00 */
[----:B------:R-:W-:Y:S02]  /*0c30*/  IMAD R17, R17, UR6, R6 ;  /* 0x0000000611117c24 */ /* 0x000fe4000f8e0206 */
[----:B------:R-:W-:-:S05]  /*0c40*/  IMAD.IADD R7, R18, 0x1, R7 ;  /* 0x0000000112077824 */ /* 0x000fca00078e0207 */
[----:B------:R-:W1:Y:S01]  /*0c50*/  LDC.64 R2, c[0x0][0x398] ;  /* 0x0000e600ff027b82 */ /* 0x000e620000000a00 */
[----:B0-----:R-:W-:-:S06]  /*0c60*/  IMAD.WIDE R4, R17, 0x4, R4 ;  /* 0x0000000411047825 */ /* 0x001fcc00078e0204 */
[----:B------:R-:W2:Y:S01]  /*0c70*/  LDG.E R5, desc[UR4][R4.64] ;  /* 0x0000000404057981 */ /* 0x000ea2000c1e1900 */
[----:B-1----:R-:W-:-:S06]  /*0c80*/  IMAD.WIDE R2, R7, 0x4, R2 ;  /* 0x0000000407027825 */ /* 0x002fcc00078e0202 */
[----:B------:R-:W2:Y:S02]  /*0c90*/  LDG.E R2, desc[UR4][R2.64] ;  /* 0x0000000402027981 */ /* 0x000ea4000c1e1900 */
[----:B--2---:R-:W-:-:S07]  /*0ca0*/  IMAD R10, R5, R2, R10 ;  /* 0x00000002050a7224 */ /* 0x004fce00078e020a */
.L_x_6:
[----:B------:R-:W-:Y:S05]  /*0cb0*/  BSYNC.RECONVERGENT B0 ;  /* 0x0000000000007941 */ /* 0x000fea0003800200 */
.L_x_3:
[----:B------:R-:W-:Y:S05]  /*0cc0*/  @P5 BRA `(.L_x_7) ;  /* 0xfffffff400385947 */ /* 0x000fea000383ffff */
.L_x_0:
[----:B------:R-:W0:Y:S01]  /*0cd0*/  LDC.64 R2, c[0x0][0x388] ;  /* 0x0000e200ff027b82 */ /* 0x000e220000000a00 */
[----:B------:R-:W1:Y:S02]  /*0ce0*/  LDCU UR6, c[0x0][0x394] ;  /* 0x00007280ff0677ac */ /* 0x000e640008000800 */
[----:B-1----:R-:W-:-:S04]  /*0cf0*/  IMAD R11, R11, UR6, R0 ;  /* 0x000000060b0b7c24 */ /* 0x002fc8000f8e0200 */
[----:B0-----:R-:W-:-:S05]  /*0d00*/  IMAD.WIDE R2, R11, 0x4, R2 ;  /* 0x000000040b027825 */ /* 0x001fca00078e0202 */
[----:B------:R-:W-:Y:S01]  /*0d10*/  STG.E desc[UR4][R2.64], R10 ;  /* 0x0000000a02007986 */ /* 0x000fe2000c101904 */
[----:B------:R-:W-:Y:S05]  /*0d20*/  EXIT ;  /* 0x000000000000794d */ /* 0x000fea0003800000 */
.L_x_8:
[----:B------:R-:W-:-:S00]  /*0d30*/  BRA `(.L_x_8) ;  /* 0xfffffffc00fc7947 */ /* 0x000fc0000383ffff */
[----:B------:R-:W-:-:S00]  /*0d40*/  NOP ;  /* 0x0000000000007918 */ /* 0x000fc00000000000 */
        /* <DEDUP_REMOVED lines=11> */
.L_x_9:


//--------------------- .nv.shared.reserved.0     --------------------------
	.section	.nv.shared.reserved.0,"aw",@nobits
	.weak		__nv_reservedSMEM_offset_0_alias
	.size		__nv_reservedSMEM_offset_0_alias, 0, 64
	.other		__nv_reservedSMEM_offset_0_alias,@"STO_CUDA_RESERVED_SHARED STV_DEFAULT"
__nv_reservedSMEM_offset_0_alias:
	.zero		0
	.zero		64


//--------------------- .nv.constant0._Z14convolution_2dPiS_iiS_i --------------------------
	.section	.nv.constant0._Z14convolution_2dPiS_iiS_i,"a",@progbits
	.sectionflags	@""
	.align	4
.nv.constant0._Z14convolution_2dPiS_iiS_i:
	.zero		932


//--------------------- SYMBOLS --------------------------

	.type		.nv.reservedSmem.offset0,@object
	.size		.nv.reservedSmem.offset0,0x4
